//
// Generated by NVIDIA NVVM Compiler
//
// Compiler Build ID: CL-36424714
// Cuda compilation tools, release 13.0, V13.0.88
// Based on NVVM 20.0.0
//

.version 9.0
.target sm_100
.address_size 64

	// .globl	_Z7diffusePdS_S_mmm

.visible .entry _Z7diffusePdS_S_mmm(
	.param .u64 .ptr .align 1 _Z7diffusePdS_S_mmm_param_0,
	.param .u64 .ptr .align 1 _Z7diffusePdS_S_mmm_param_1,
	.param .u64 .ptr .align 1 _Z7diffusePdS_S_mmm_param_2,
	.param .u64 _Z7diffusePdS_S_mmm_param_3,
	.param .u64 _Z7diffusePdS_S_mmm_param_4,
	.param .u64 _Z7diffusePdS_S_mmm_param_5
)
{
	.reg .pred 	%p<3>;
	.reg .b32 	%r<7>;
	.reg .b64 	%rd<11>;
	.reg .b64 	%fd<5>;

	ld.param.u64 	%rd2, [_Z7diffusePdS_S_mmm_param_0];
	ld.param.u64 	%rd3, [_Z7diffusePdS_S_mmm_param_3];
	mov.u32 	%r1, %ctaid.x;
	shl.b32 	%r2, %r1, 10;
	mov.u32 	%r3, %tid.x;
	or.b32  	%r4, %r2, %r3;
	cvt.s64.s32 	%rd1, %r4;
	setp.le.u64 	%p1, %rd3, %rd1;
	@%p1 bra 	$L__BB0_2;
	cvt.u32.u64 	%r5, %rd1;
	cvta.to.global.u64 	%rd4, %rd2;
	setp.gt.s32 	%p2, %r5, 0;
	add.s32 	%r6, %r5, -1;
	cvt.u64.u32 	%rd5, %r6;
	selp.b64 	%rd6, %rd5, %rd1, %p2;
	shl.b64 	%rd7, %rd6, 3;
	add.s64 	%rd8, %rd4, %rd7;
	ld.global.f64 	%fd1, [%rd8];
	shl.b64 	%rd9, %rd1, 3;
	add.s64 	%rd10, %rd4, %rd9;
	ld.global.f64 	%fd2, [%rd10+8];
	add.f64 	%fd3, %fd1, %fd2;
	mul.f64 	%fd4, %fd3, 0d3FE0000000000000;
	st.global.f64 	[%rd10], %fd4;
$L__BB0_2:
	ret;

}


// ===== COMPILED SASS (sm_100) =====

	.target	sm_100

	.elftype	@"ET_EXEC"


//--------------------- .note.nv.tkinfo           --------------------------
	.section	.note.nv.tkinfo,"",@"SHT_NOTE"
	.sectionflags	@"SHF_NOTE_NV_TKINFO"
	.tkinfo
        /*0018*/ 	.word	0x00000002
        /*0030*/ 	.string	""
        /*0030*/ 	.string	"ptxas"
        /*0030*/ 	.string	"Cuda compilation tools, release 13.0, V13.0.88"
        /*0030*/ 	.string	"Build cuda_13.0.r13.0/compiler.36424714_0"
        /*0030*/ 	.string	"-arch sm_100 -m 64 "



//--------------------- .note.nv.cuinfo           --------------------------
	.section	.note.nv.cuinfo,"",@"SHT_NOTE"
	.sectionflags	@"SHF_NOTE_NV_CUINFO"
        /*0018*/ 	.short	0x0002
        /*001a*/ 	.short	0x0064
        /*001c*/ 	.short	0x0082
	.zero		2


//--------------------- .nv.info                  --------------------------
	.section	.nv.info,"",@"SHT_CUDA_INFO"
	.align	4


	//----- nvinfo : EIATTR_REGCOUNT
	.align		4
        /*0000*/ 	.byte	0x04, 0x2f
        /*0002*/ 	.short	(.L_1 - .L_0)
	.align		4
.L_0:
        /*0004*/ 	.word	index@(_Z7diffusePdS_S_mmm)
        /*0008*/ 	.word	0x0000000c


	//----- nvinfo : EIATTR_FRAME_SIZE
	.align		4
.L_1:
        /*000c*/ 	.byte	0x04, 0x11
        /*000e*/ 	.short	(.L_3 - .L_2)
	.align		4
.L_2:
        /*0010*/ 	.word	index@(_Z7diffusePdS_S_mmm)
        /*0014*/ 	.word	0x00000000


	//----- nvinfo : EIATTR_MIN_STACK_SIZE
	.align		4
.L_3:
        /*0018*/ 	.byte	0x04, 0x12
        /*001a*/ 	.short	(.L_5 - .L_4)
	.align		4
.L_4:
        /*001c*/ 	.word	index@(_Z7diffusePdS_S_mmm)
        /*0020*/ 	.word	0x00000000
.L_5:


//--------------------- .nv.compat                --------------------------
	.section	.nv.compat,"",@"SHT_CUDA_COMPAT_INFO"
	.align	4
        /*0000*/ 	.byte	0x02, 0x09, 0x00, 0x00, 0x02, 0x02, 0x01, 0x00, 0x02, 0x05, 0x05, 0x00, 0x03, 0x07, 0x01, 0x01
        /*0010*/ 	.byte	0x02, 0x03, 0x00, 0x00, 0x02, 0x06, 0x01, 0x00, 0x04, 0x0b, 0x08, 0x00, 0x01, 0x00, 0x00, 0x00
        /*0020*/ 	.byte	0x00, 0x00, 0x00, 0x00


//--------------------- .nv.info._Z7diffusePdS_S_mmm --------------------------
	.section	.nv.info._Z7diffusePdS_S_mmm,"",@"SHT_CUDA_INFO"
	.sectionflags	@""
	.align	4


	//----- nvinfo : EIATTR_CUDA_API_VERSION
	.align		4
        /*0000*/ 	.byte	0x04, 0x37
        /*0002*/ 	.short	(.L_7 - .L_6)
.L_6:
        /*0004*/ 	.word	0x00000082


	//----- nvinfo : EIATTR_KPARAM_INFO
	.align		4
.L_7:
        /*0008*/ 	.byte	0x04, 0x17
        /*000a*/ 	.short	(.L_9 - .L_8)
.L_8:
        /*000c*/ 	.word	0x00000000
        /*0010*/ 	.short	0x0005
        /*0012*/ 	.short	0x0028
        /*0014*/ 	.byte	0x00, 0xf0, 0x21, 0x00


	//----- nvinfo : EIATTR_KPARAM_INFO
	.align		4
.L_9:
        /*0018*/ 	.byte	0x04, 0x17
        /*001a*/ 	.short	(.L_11 - .L_10)
.L_10:
        /*001c*/ 	.word	0x00000000
        /*0020*/ 	.short	0x0004
        /*0022*/ 	.short	0x0020
        /*0024*/ 	.byte	0x00, 0xf0, 0x21, 0x00


	//----- nvinfo : EIATTR_KPARAM_INFO
	.align		4
.L_11:
        /*0028*/ 	.byte	0x04, 0x17
        /*002a*/ 	.short	(.L_13 - .L_12)
.L_12:
        /*002c*/ 	.word	0x00000000
        /*0030*/ 	.short	0x0003
        /*0032*/ 	.short	0x0018
        /*0034*/ 	.byte	0x00, 0xf0, 0x21, 0x00


	//----- nvinfo : EIATTR_KPARAM_INFO
	.align		4
.L_13:
        /*0038*/ 	.byte	0x04, 0x17
        /*003a*/ 	.short	(.L_15 - .L_14)
.L_14:
        /*003c*/ 	.word	0x00000000
        /*0040*/ 	.short	0x0002
        /*0042*/ 	.short	0x0010
        /*0044*/ 	.byte	0x00, 0xf5, 0x21, 0x00


	//----- nvinfo : EIATTR_KPARAM_INFO
	.align		4
.L_15:
        /*0048*/ 	.byte	0x04, 0x17
        /*004a*/ 	.short	(.L_17 - .L_16)
.L_16:
        /*004c*/ 	.word	0x00000000
        /*0050*/ 	.short	0x0001
        /*0052*/ 	.short	0x0008
        /*0054*/ 	.byte	0x00, 0xf5, 0x21, 0x00


	//----- nvinfo : EIATTR_KPARAM_INFO
	.align		4
.L_17:
        /*0058*/ 	.byte	0x04, 0x17
        /*005a*/ 	.short	(.L_19 - .L_18)
.L_18:
        /*005c*/ 	.word	0x00000000
        /*0060*/ 	.short	0x0000
        /*0062*/ 	.short	0x0000
        /*0064*/ 	.byte	0x00, 0xf5, 0x21, 0x00


	//----- nvinfo : EIATTR_SPARSE_MMA_MASK
	.align		4
.L_19:
        /*0068*/ 	.byte	0x03, 0x50
        /*006a*/ 	.short	0x0000


	//----- nvinfo : EIATTR_MAXREG_COUNT
	.align		4
        /*006c*/ 	.byte	0x03, 0x1b
        /*006e*/ 	.short	0x00ff


	//----- nvinfo : EIATTR_MERCURY_ISA_VERSION
	.align		4
        /*0070*/ 	.byte	0x03, 0x5f
        /*0072*/ 	.short	0x0101


	//----- nvinfo : EIATTR_VRC_CTA_INIT_COUNT
	.align		4
        /*0074*/ 	.byte	0x02, 0x4a
	.zero		1
	.zero		1


	//----- nvinfo : EIATTR_EXIT_INSTR_OFFSETS
	.align		4
        /*0078*/ 	.byte	0x04, 0x1c
        /*007a*/ 	.short	(.L_21 - .L_20)


	//   ....[0]....
.L_20:
        /*007c*/ 	.word	0x00000090


	//   ....[1]....
        /*0080*/ 	.word	0x00000190


	//----- nvinfo : EIATTR_CBANK_PARAM_SIZE
	.align		4
.L_21:
        /*0084*/ 	.byte	0x03, 0x19
        /*0086*/ 	.short	0x0030


	//----- nvinfo : EIATTR_PARAM_CBANK
	.align		4
        /*0088*/ 	.byte	0x04, 0x0a
        /*008a*/ 	.short	(.L_23 - .L_22)
	.align		4
.L_22:
        /*008c*/ 	.word	index@(.nv.constant0._Z7diffusePdS_S_mmm)
        /*0090*/ 	.short	0x0380
        /*0092*/ 	.short	0x0030


	//----- nvinfo : EIATTR_SW_WAR
	.align		4
.L_23:
        /*0094*/ 	.byte	0x04, 0x36
        /*0096*/ 	.short	(.L_25 - .L_24)
.L_24:
        /*0098*/ 	.word	0x00000008
.L_25:


//--------------------- .nv.callgraph             --------------------------
	.section	.nv.callgraph,"",@"SHT_CUDA_CALLGRAPH"
	.align	4
	.sectionentsize	8
	.align		4
        /*0000*/ 	.word	0x00000000
	.align		4
        /*0004*/ 	.word	0xffffffff
	.align		4
        /*0008*/ 	.word	0x00000000
	.align		4
        /*000c*/ 	.word	0xfffffffe
	.align		4
        /*0010*/ 	.word	0x00000000
	.align		4
        /*0014*/ 	.word	0xfffffffd
	.align		4
        /*0018*/ 	.word	0x00000000
	.align		4
        /*001c*/ 	.word	0xfffffffc


//--------------------- .text._Z7diffusePdS_S_mmm --------------------------
	.section	.text._Z7diffusePdS_S_mmm,"ax",@progbits
	.align	128
        .global         _Z7diffusePdS_S_mmm
        .type           _Z7diffusePdS_S_mmm,@function
        .size           _Z7diffusePdS_S_mmm,(.L_x_1 - _Z7diffusePdS_S_mmm)
        .other          _Z7diffusePdS_S_mmm,@"STO_CUDA_ENTRY STV_DEFAULT"
_Z7diffusePdS_S_mmm:
.text._Z7diffusePdS_S_mmm:
[----:B------:R-:W-:Y:S01]  /*0000*/  LDC R1, c[0x0][0x37c] ;  /* 0x0000df00ff017b82 */ /* 0x000fe20000000800 */
[----:B------:R-:W0:Y:S07]  /*0010*/  S2R R0, SR_TID.X ;  /* 0x0000000000007919 */ /* 0x000e2e0000002100 */
[----:B------:R-:W1:Y:S01]  /*0020*/  S2UR UR4, SR_CTAID.X ;  /* 0x00000000000479c3 */ /* 0x000e620000002500 */
[----:B------:R-:W2:Y:S01]  /*0030*/  LDCU.64 UR6, c[0x0][0x398] ;  /* 0x00007300ff0677ac */ /* 0x000ea20008000a00 */
[----:B-1----:R-:W-:-:S06]  /*0040*/  USHF.L.U32 UR4, UR4, 0xa, URZ ;  /* 0x0000000a04047899 */ /* 0x002fcc00080006ff */
[----:B0-----:R-:W-:-:S04]  /*0050*/  LOP3.LUT R0, R0, UR4, RZ, 0xfc, !PT ;  /* 0x0000000400007c12 */ /* 0x001fc8000f8efcff */
[----:B--2---:R-:W-:Y:S02]  /*0060*/  ISETP.GE.U32.AND P0, PT, R0, UR6, PT ;  /* 0x0000000600007c0c */ /* 0x004fe4000bf06070 */
[----:B------:R-:W-:-:S04]  /*0070*/  SHF.R.S32.HI R5, RZ, 0x1f, R0 ;  /* 0x0000001fff057819 */ /* 0x000fc80000011400 */
[----:B------:R-:W-:-:S13]  /*0080*/  ISETP.GE.U32.AND.EX P0, PT, R5, UR7, PT, P0 ;  /* 0x0000000705007c0c */ /* 0x000fda000bf06100 */
[----:B------:R-:W-:Y:S05]  /*0090*/  @P0 EXIT ;  /* 0x000000000000094d */ /* 0x000fea0003800000 */
[----:B------:R-:W0:Y:S01]  /*00a0*/  LDCU.64 UR6, c[0x0][0x380] ;  /* 0x00007000ff0677ac */ /* 0x000e220008000a00 */
[C---:B------:R-:W-:Y:S01]  /*00b0*/  VIADD R3, R0.reuse, 0xffffffff ;  /* 0xffffffff00037836 */ /* 0x040fe20000000000 */
[C---:B------:R-:W-:Y:S01]  /*00c0*/  ISETP.GT.AND P0, PT, R0.reuse, RZ, PT ;  /* 0x000000ff0000720c */ /* 0x040fe20003f04270 */
[----:B------:R-:W1:Y:S03]  /*00d0*/  LDCU.64 UR4, c[0x0][0x358] ;  /* 0x00006b00ff0477ac */ /* 0x000e660008000a00 */
[----:B------:R-:W-:Y:S02]  /*00e0*/  SEL R3, R3, R0, P0 ;  /* 0x0000000003037207 */ /* 0x000fe40000000000 */
[----:B------:R-:W-:Y:S02]  /*00f0*/  SEL R2, R5, RZ, !P0 ;  /* 0x000000ff05027207 */ /* 0x000fe40004000000 */
[----:B0-----:R-:W-:-:S02]  /*0100*/  LEA R4, P1, R0, UR6, 0x3 ;  /* 0x0000000600047c11 */ /* 0x001fc4000f8218ff */
[C---:B------:R-:W-:Y:S02]  /*0110*/  LEA R8, P0, R3.reuse, UR6, 0x3 ;  /* 0x0000000603087c11 */ /* 0x040fe4000f8018ff */
[----:B------:R-:W-:Y:S02]  /*0120*/  LEA.HI.X R5, R0, UR7, R5, 0x3, P1 ;  /* 0x0000000700057c11 */ /* 0x000fe400088f1c05 */
[----:B------:R-:W-:-:S03]  /*0130*/  LEA.HI.X R9, R3, UR7, R2, 0x3, P0 ;  /* 0x0000000703097c11 */ /* 0x000fc600080f1c02 */
[----:B-1----:R-:W2:Y:S04]  /*0140*/  LDG.E.64 R6, desc[UR4][R4.64+0x8] ;  /* 0x0000080404067981 */ /* 0x002ea8000c1e1b00 */
[----:B------:R-:W2:Y:S02]  /*0150*/  LDG.E.64 R2, desc[UR4][R8.64] ;  /* 0x0000000408027981 */ /* 0x000ea4000c1e1b00 */
[----:B--2---:R-:W-:-:S08]  /*0160*/  DADD R2, R2, R6 ;  /* 0x0000000002027229 */ /* 0x004fd00000000006 */
[----:B------:R-:W-:-:S07]  /*0170*/  DMUL R2, R2, 0.5 ;  /* 0x3fe0000002027828 */ /* 0x000fce0000000000 */
[----:B------:R-:W-:Y:S01]  /*0180*/  STG.E.64 desc[UR4][R4.64], R2 ;  /* 0x0000000204007986 */ /* 0x000fe2000c101b04 */
[----:B------:R-:W-:Y:S05]  /*0190*/  EXIT ;  /* 0x000000000000794d */ /* 0x000fea0003800000 */
.L_x_0:
[----:B------:R-:W-:-:S00]  /*01a0*/  BRA `(.L_x_0) ;  /* 0xfffffffc00fc7947 */ /* 0x000fc0000383ffff */
[----:B------:R-:W-:-:S00]  /*01b0*/  NOP ;  /* 0x0000000000007918 */ /* 0x000fc00000000000 */
        /* <DEDUP_REMOVED lines=12> */
.L_x_1:


//--------------------- .nv.shared.reserved.0     --------------------------
	.section	.nv.shared.reserved.0,"aw",@nobits
	.weak		__nv_reservedSMEM_offset_0_alias
	.size		__nv_reservedSMEM_offset_0_alias, 0, 64
	.other		__nv_reservedSMEM_offset_0_alias,@"STO_CUDA_RESERVED_SHARED STV_DEFAULT"
__nv_reservedSMEM_offset_0_alias:
	.zero		0
	.zero		64


//--------------------- .nv.constant0._Z7diffusePdS_S_mmm --------------------------
	.section	.nv.constant0._Z7diffusePdS_S_mmm,"a",@progbits
	.sectionflags	@""
	.align	4
.nv.constant0._Z7diffusePdS_S_mmm:
	.zero		944


//--------------------- SYMBOLS --------------------------

	.type		.nv.reservedSmem.offset0,@object
	.size		.nv.reservedSmem.offset0,0x4
